//
// Generated by NVIDIA NVVM Compiler
//
// Compiler Build ID: CL-36424714
// Cuda compilation tools, release 13.0, V13.0.88
// Based on NVVM 20.0.0
//

.version 9.0
.target sm_100
.address_size 64

	// .globl	_Z5resetPx
.extern .shared .align 16 .b8 sdata[];

.visible .entry _Z5resetPx(
	.param .u64 .ptr .align 1 _Z5resetPx_param_0
)
{
	.reg .b32 	%r<5>;
	.reg .b64 	%rd<6>;

	ld.param.u64 	%rd1, [_Z5resetPx_param_0];
	cvta.to.global.u64 	%rd2, %rd1;
	mov.u32 	%r1, %ctaid.x;
	mov.u32 	%r2, %ntid.x;
	mov.u32 	%r3, %tid.x;
	mad.lo.s32 	%r4, %r1, %r2, %r3;
	cvt.u64.u32 	%rd3, %r4;
	mul.wide.u32 	%rd4, %r4, 8;
	add.s64 	%rd5, %rd2, %rd4;
	st.global.u64 	[%rd5], %rd3;
	bar.sync 	0;
	ret;

}
	// .globl	_Z11interleavedPxS_
.visible .entry _Z11interleavedPxS_(
	.param .u64 .ptr .align 1 _Z11interleavedPxS__param_0,
	.param .u64 .ptr .align 1 _Z11interleavedPxS__param_1
)
{
	.reg .pred 	%p<5>;
	.reg .b32 	%r<16>;
	.reg .b64 	%rd<14>;

	ld.param.u64 	%rd2, [_Z11interleavedPxS__param_0];
	ld.param.u64 	%rd1, [_Z11interleavedPxS__param_1];
	cvta.to.global.u64 	%rd3, %rd2;
	mov.u32 	%r1, %tid.x;
	mov.u32 	%r2, %ctaid.x;
	mov.u32 	%r3, %ntid.x;
	mad.lo.s32 	%r7, %r2, %r3, %r1;
	mul.wide.u32 	%rd4, %r7, 8;
	add.s64 	%rd5, %rd3, %rd4;
	ld.global.u64 	%rd6, [%rd5];
	shl.b32 	%r8, %r1, 3;
	mov.u32 	%r9, sdata;
	add.s32 	%r4, %r9, %r8;
	st.shared.u64 	[%r4], %rd6;
	bar.sync 	0;
	setp.lt.u32 	%p1, %r3, 2;
	@%p1 bra 	$L__BB1_5;
	mov.b32 	%r15, 1;
$L__BB1_2:
	shl.b32 	%r6, %r15, 1;
	add.s32 	%r11, %r6, -1;
	and.b32  	%r12, %r11, %r1;
	setp.ne.s32 	%p2, %r12, 0;
	@%p2 bra 	$L__BB1_4;
	shl.b32 	%r13, %r15, 3;
	add.s32 	%r14, %r4, %r13;
	ld.shared.u64 	%rd7, [%r14];
	ld.shared.u64 	%rd8, [%r4];
	add.s64 	%rd9, %rd8, %rd7;
	st.shared.u64 	[%r4], %rd9;
$L__BB1_4:
	bar.sync 	0;
	setp.lt.u32 	%p3, %r6, %r3;
	mov.u32 	%r15, %r6;
	@%p3 bra 	$L__BB1_2;
$L__BB1_5:
	setp.ne.s32 	%p4, %r1, 0;
	@%p4 bra 	$L__BB1_7;
	ld.shared.u64 	%rd10, [sdata];
	cvta.to.global.u64 	%rd11, %rd1;
	mul.wide.u32 	%rd12, %r2, 8;
	add.s64 	%rd13, %rd11, %rd12;
	st.global.u64 	[%rd13], %rd10;
$L__BB1_7:
	ret;

}
	// .globl	_Z7stridedPxS_
.visible .entry _Z7stridedPxS_(
	.param .u64 .ptr .align 1 _Z7stridedPxS__param_0,
	.param .u64 .ptr .align 1 _Z7stridedPxS__param_1
)
{
	.reg .pred 	%p<5>;
	.reg .b32 	%r<20>;
	.reg .b64 	%rd<14>;

	ld.param.u64 	%rd2, [_Z7stridedPxS__param_0];
	ld.param.u64 	%rd1, [_Z7stridedPxS__param_1];
	cvta.to.global.u64 	%rd3, %rd2;
	mov.u32 	%r1, %tid.x;
	mov.u32 	%r2, %ctaid.x;
	mov.u32 	%r3, %ntid.x;
	mad.lo.s32 	%r8, %r2, %r3, %r1;
	mul.wide.u32 	%rd4, %r8, 8;
	add.s64 	%rd5, %rd3, %rd4;
	ld.global.u64 	%rd6, [%rd5];
	shl.b32 	%r9, %r1, 3;
	mov.u32 	%r10, sdata;
	add.s32 	%r11, %r10, %r9;
	st.shared.u64 	[%r11], %rd6;
	bar.sync 	0;
	setp.lt.u32 	%p1, %r3, 2;
	@%p1 bra 	$L__BB2_5;
	shl.b32 	%r4, %r1, 1;
	mov.b32 	%r19, 1;
$L__BB2_2:
	mul.lo.s32 	%r6, %r4, %r19;
	setp.ge.u32 	%p2, %r6, %r3;
	@%p2 bra 	$L__BB2_4;
	add.s32 	%r13, %r6, %r19;
	shl.b32 	%r14, %r13, 3;
	add.s32 	%r16, %r10, %r14;
	ld.shared.u64 	%rd7, [%r16];
	shl.b32 	%r17, %r6, 3;
	add.s32 	%r18, %r10, %r17;
	ld.shared.u64 	%rd8, [%r18];
	add.s64 	%rd9, %rd8, %rd7;
	st.shared.u64 	[%r18], %rd9;
$L__BB2_4:
	bar.sync 	0;
	shl.b32 	%r19, %r19, 1;
	setp.lt.u32 	%p3, %r19, %r3;
	@%p3 bra 	$L__BB2_2;
$L__BB2_5:
	setp.ne.s32 	%p4, %r1, 0;
	@%p4 bra 	$L__BB2_7;
	ld.shared.u64 	%rd10, [sdata];
	cvta.to.global.u64 	%rd11, %rd1;
	mul.wide.u32 	%rd12, %r2, 8;
	add.s64 	%rd13, %rd11, %rd12;
	st.global.u64 	[%rd13], %rd10;
$L__BB2_7:
	ret;

}
	// .globl	_Z10sequentialPxS_
.visible .entry _Z10sequentialPxS_(
	.param .u64 .ptr .align 1 _Z10sequentialPxS__param_0,
	.param .u64 .ptr .align 1 _Z10sequentialPxS__param_1
)
{
	.reg .pred 	%p<5>;
	.reg .b32 	%r<13>;
	.reg .b64 	%rd<14>;

	ld.param.u64 	%rd2, [_Z10sequentialPxS__param_0];
	ld.param.u64 	%rd1, [_Z10sequentialPxS__param_1];
	cvta.to.global.u64 	%rd3, %rd2;
	mov.u32 	%r1, %tid.x;
	mov.u32 	%r2, %ctaid.x;
	mov.u32 	%r12, %ntid.x;
	mad.lo.s32 	%r7, %r2, %r12, %r1;
	mul.wide.u32 	%rd4, %r7, 8;
	add.s64 	%rd5, %rd3, %rd4;
	ld.global.u64 	%rd6, [%rd5];
	shl.b32 	%r8, %r1, 3;
	mov.u32 	%r9, sdata;
	add.s32 	%r4, %r9, %r8;
	st.shared.u64 	[%r4], %rd6;
	bar.sync 	0;
	setp.lt.u32 	%p1, %r12, 2;
	@%p1 bra 	$L__BB3_4;
$L__BB3_1:
	shr.u32 	%r6, %r12, 1;
	setp.ge.u32 	%p2, %r1, %r6;
	@%p2 bra 	$L__BB3_3;
	shl.b32 	%r10, %r6, 3;
	add.s32 	%r11, %r4, %r10;
	ld.shared.u64 	%rd7, [%r11];
	ld.shared.u64 	%rd8, [%r4];
	add.s64 	%rd9, %rd8, %rd7;
	st.shared.u64 	[%r4], %rd9;
$L__BB3_3:
	bar.sync 	0;
	setp.gt.u32 	%p3, %r12, 3;
	mov.u32 	%r12, %r6;
	@%p3 bra 	$L__BB3_1;
$L__BB3_4:
	setp.ne.s32 	%p4, %r1, 0;
	@%p4 bra 	$L__BB3_6;
	ld.shared.u64 	%rd10, [sdata];
	cvta.to.global.u64 	%rd11, %rd1;
	mul.wide.u32 	%rd12, %r2, 8;
	add.s64 	%rd13, %rd11, %rd12;
	st.global.u64 	[%rd13], %rd10;
$L__BB3_6:
	ret;

}
	// .globl	_Z12dosequentialPxS_
.visible .entry _Z12dosequentialPxS_(
	.param .u64 .ptr .align 1 _Z12dosequentialPxS__param_0,
	.param .u64 .ptr .align 1 _Z12dosequentialPxS__param_1
)
{
	.reg .pred 	%p<5>;
	.reg .b32 	%r<16>;
	.reg .b64 	%rd<18>;

	ld.param.u64 	%rd2, [_Z12dosequentialPxS__param_0];
	ld.param.u64 	%rd1, [_Z12dosequentialPxS__param_1];
	cvta.to.global.u64 	%rd3, %rd2;
	mov.u32 	%r1, %tid.x;
	mov.u32 	%r2, %ctaid.x;
	mov.u32 	%r15, %ntid.x;
	mul.lo.s32 	%r7, %r15, %r2;
	shl.b32 	%r8, %r7, 1;
	add.s32 	%r9, %r8, %r1;
	mul.wide.u32 	%rd4, %r9, 8;
	add.s64 	%rd5, %rd3, %rd4;
	ld.global.u64 	%rd6, [%rd5];
	add.s32 	%r10, %r9, %r15;
	mul.wide.u32 	%rd7, %r10, 8;
	add.s64 	%rd8, %rd3, %rd7;
	ld.global.u64 	%rd9, [%rd8];
	add.s64 	%rd10, %rd9, %rd6;
	shl.b32 	%r11, %r1, 3;
	mov.u32 	%r12, sdata;
	add.s32 	%r4, %r12, %r11;
	st.shared.u64 	[%r4], %rd10;
	bar.sync 	0;
	setp.lt.u32 	%p1, %r15, 2;
	@%p1 bra 	$L__BB4_4;
$L__BB4_1:
	shr.u32 	%r6, %r15, 1;
	setp.ge.u32 	%p2, %r1, %r6;
	@%p2 bra 	$L__BB4_3;
	shl.b32 	%r13, %r6, 3;
	add.s32 	%r14, %r4, %r13;
	ld.shared.u64 	%rd11, [%r14];
	ld.shared.u64 	%rd12, [%r4];
	add.s64 	%rd13, %rd12, %rd11;
	st.shared.u64 	[%r4], %rd13;
$L__BB4_3:
	bar.sync 	0;
	setp.gt.u32 	%p3, %r15, 3;
	mov.u32 	%r15, %r6;
	@%p3 bra 	$L__BB4_1;
$L__BB4_4:
	setp.ne.s32 	%p4, %r1, 0;
	@%p4 bra 	$L__BB4_6;
	ld.shared.u64 	%rd14, [sdata];
	cvta.to.global.u64 	%rd15, %rd1;
	mul.wide.u32 	%rd16, %r2, 8;
	add.s64 	%rd17, %rd15, %rd16;
	st.global.u64 	[%rd17], %rd14;
$L__BB4_6:
	ret;

}
	// .globl	_Z20dounrolledsequentialPxS_
.visible .entry _Z20dounrolledsequentialPxS_(
	.param .u64 .ptr .align 1 _Z20dounrolledsequentialPxS__param_0,
	.param .u64 .ptr .align 1 _Z20dounrolledsequentialPxS__param_1
)
{
	.reg .pred 	%p<12>;
	.reg .b32 	%r<12>;
	.reg .b64 	%rd<42>;

	ld.param.u64 	%rd2, [_Z20dounrolledsequentialPxS__param_0];
	ld.param.u64 	%rd1, [_Z20dounrolledsequentialPxS__param_1];
	cvta.to.global.u64 	%rd3, %rd2;
	mov.u32 	%r5, %tid.x;
	mov.u32 	%r2, %ctaid.x;
	mov.u32 	%r3, %ntid.x;
	mul.lo.s32 	%r6, %r3, %r2;
	shl.b32 	%r7, %r6, 1;
	add.s32 	%r8, %r7, %r5;
	mul.wide.u32 	%rd4, %r8, 8;
	add.s64 	%rd5, %rd3, %rd4;
	ld.global.u64 	%rd6, [%rd5];
	add.s32 	%r9, %r8, %r3;
	mul.wide.u32 	%rd7, %r9, 8;
	add.s64 	%rd8, %rd3, %rd7;
	ld.global.u64 	%rd9, [%rd8];
	add.s64 	%rd10, %rd9, %rd6;
	shl.b32 	%r10, %r5, 3;
	mov.u32 	%r11, sdata;
	add.s32 	%r4, %r11, %r10;
	st.shared.u64 	[%r4], %rd10;
	bar.sync 	0;
	setp.lt.u32 	%p1, %r3, 512;
	setp.gt.u32 	%p2, %r5, 255;
	or.pred  	%p3, %p1, %p2;
	@%p3 bra 	$L__BB5_2;
	ld.shared.u64 	%rd11, [%r4+2048];
	ld.shared.u64 	%rd12, [%r4];
	add.s64 	%rd13, %rd12, %rd11;
	st.shared.u64 	[%r4], %rd13;
	bar.sync 	0;
$L__BB5_2:
	setp.lt.u32 	%p4, %r3, 256;
	setp.gt.u32 	%p5, %r5, 127;
	or.pred  	%p6, %p4, %p5;
	@%p6 bra 	$L__BB5_4;
	ld.shared.u64 	%rd14, [%r4+1024];
	ld.shared.u64 	%rd15, [%r4];
	add.s64 	%rd16, %rd15, %rd14;
	st.shared.u64 	[%r4], %rd16;
	bar.sync 	0;
$L__BB5_4:
	setp.lt.u32 	%p7, %r3, 128;
	setp.gt.u32 	%p8, %r5, 63;
	or.pred  	%p9, %p7, %p8;
	@%p9 bra 	$L__BB5_6;
	ld.shared.u64 	%rd17, [%r4+512];
	ld.shared.u64 	%rd18, [%r4];
	add.s64 	%rd19, %rd18, %rd17;
	st.shared.u64 	[%r4], %rd19;
	bar.sync 	0;
$L__BB5_6:
	setp.gt.u32 	%p10, %r5, 31;
	@%p10 bra 	$L__BB5_9;
	ld.volatile.shared.u64 	%rd20, [%r4+256];
	ld.volatile.shared.u64 	%rd21, [%r4];
	add.s64 	%rd22, %rd21, %rd20;
	st.volatile.shared.u64 	[%r4], %rd22;
	ld.volatile.shared.u64 	%rd23, [%r4+128];
	ld.volatile.shared.u64 	%rd24, [%r4];
	add.s64 	%rd25, %rd24, %rd23;
	st.volatile.shared.u64 	[%r4], %rd25;
	ld.volatile.shared.u64 	%rd26, [%r4+64];
	ld.volatile.shared.u64 	%rd27, [%r4];
	add.s64 	%rd28, %rd27, %rd26;
	st.volatile.shared.u64 	[%r4], %rd28;
	ld.volatile.shared.u64 	%rd29, [%r4+32];
	ld.volatile.shared.u64 	%rd30, [%r4];
	add.s64 	%rd31, %rd30, %rd29;
	st.volatile.shared.u64 	[%r4], %rd31;
	ld.volatile.shared.u64 	%rd32, [%r4+16];
	ld.volatile.shared.u64 	%rd33, [%r4];
	add.s64 	%rd34, %rd33, %rd32;
	st.volatile.shared.u64 	[%r4], %rd34;
	ld.volatile.shared.u64 	%rd35, [%r4+8];
	ld.volatile.shared.u64 	%rd36, [%r4];
	add.s64 	%rd37, %rd36, %rd35;
	st.volatile.shared.u64 	[%r4], %rd37;
	setp.ne.s32 	%p11, %r5, 0;
	@%p11 bra 	$L__BB5_9;
	ld.shared.u64 	%rd38, [sdata];
	cvta.to.global.u64 	%rd39, %rd1;
	mul.wide.u32 	%rd40, %r2, 8;
	add.s64 	%rd41, %rd39, %rd40;
	st.global.u64 	[%rd41], %rd38;
$L__BB5_9:
	ret;

}


// ===== COMPILED SASS (sm_100) =====

	.target	sm_100

	.elftype	@"ET_EXEC"


//--------------------- .note.nv.tkinfo           --------------------------
	.section	.note.nv.tkinfo,"",@"SHT_NOTE"
	.sectionflags	@"SHF_NOTE_NV_TKINFO"
	.tkinfo
        /*0018*/ 	.word	0x00000002
        /*0030*/ 	.string	""
        /*0030*/ 	.string	"ptxas"
        /*0030*/ 	.string	"Cuda compilation tools, release 13.0, V13.0.88"
        /*0030*/ 	.string	"Build cuda_13.0.r13.0/compiler.36424714_0"
        /*0030*/ 	.string	"-arch sm_100 -m 64 "



//--------------------- .note.nv.cuinfo           --------------------------
	.section	.note.nv.cuinfo,"",@"SHT_NOTE"
	.sectionflags	@"SHF_NOTE_NV_CUINFO"
        /*0018*/ 	.short	0x0002
        /*001a*/ 	.short	0x0064
        /*001c*/ 	.short	0x0082
	.zero		2


//--------------------- .nv.info                  --------------------------
	.section	.nv.info,"",@"SHT_CUDA_INFO"
	.align	4


	//----- nvinfo : EIATTR_REGCOUNT
	.align		4
        /*0000*/ 	.byte	0x04, 0x2f
        /*0002*/ 	.short	(.L_1 - .L_0)
	.align		4
.L_0:
        /*0004*/ 	.word	index@(_Z5resetPx)
        /*0008*/ 	.word	0x00000008


	//----- nvinfo : EIATTR_FRAME_SIZE
	.align		4
.L_1:
        /*000c*/ 	.byte	0x04, 0x11
        /*000e*/ 	.short	(.L_3 - .L_2)
	.align		4
.L_2:
        /*0010*/ 	.word	index@(_Z5resetPx)
        /*0014*/ 	.word	0x00000000


	//----- nvinfo : EIATTR_REGCOUNT
	.align		4
.L_3:
        /*0018*/ 	.byte	0x04, 0x2f
        /*001a*/ 	.short	(.L_5 - .L_4)
	.align		4
.L_4:
        /*001c*/ 	.word	index@(_Z11interleavedPxS_)
        /*0020*/ 	.word	0x0000000d


	//----- nvinfo : EIATTR_FRAME_SIZE
	.align		4
.L_5:
        /*0024*/ 	.byte	0x04, 0x11
        /*0026*/ 	.short	(.L_7 - .L_6)
	.align		4
.L_6:
        /*0028*/ 	.word	index@(_Z11interleavedPxS_)
        /*002c*/ 	.word	0x00000000


	//----- nvinfo : EIATTR_REGCOUNT
	.align		4
.L_7:
        /*0030*/ 	.byte	0x04, 0x2f
        /*0032*/ 	.short	(.L_9 - .L_8)
	.align		4
.L_8:
        /*0034*/ 	.word	index@(_Z7stridedPxS_)
        /*0038*/ 	.word	0x0000000c


	//----- nvinfo : EIATTR_FRAME_SIZE
	.align		4
.L_9:
        /*003c*/ 	.byte	0x04, 0x11
        /*003e*/ 	.short	(.L_11 - .L_10)
	.align		4
.L_10:
        /*0040*/ 	.word	index@(_Z7stridedPxS_)
        /*0044*/ 	.word	0x00000000


	//----- nvinfo : EIATTR_REGCOUNT
	.align		4
.L_11:
        /*0048*/ 	.byte	0x04, 0x2f
        /*004a*/ 	.short	(.L_13 - .L_12)
	.align		4
.L_12:
        /*004c*/ 	.word	index@(_Z10sequentialPxS_)
        /*0050*/ 	.word	0x0000000d


	//----- nvinfo : EIATTR_FRAME_SIZE
	.align		4
.L_13:
        /*0054*/ 	.byte	0x04, 0x11
        /*0056*/ 	.short	(.L_15 - .L_14)
	.align		4
.L_14:
        /*0058*/ 	.word	index@(_Z10sequentialPxS_)
        /*005c*/ 	.word	0x00000000


	//----- nvinfo : EIATTR_REGCOUNT
	.align		4
.L_15:
        /*0060*/ 	.byte	0x04, 0x2f
        /*0062*/ 	.short	(.L_17 - .L_16)
	.align		4
.L_16:
        /*0064*/ 	.word	index@(_Z12dosequentialPxS_)
        /*0068*/ 	.word	0x0000000e


	//----- nvinfo : EIATTR_FRAME_SIZE
	.align		4
.L_17:
        /*006c*/ 	.byte	0x04, 0x11
        /*006e*/ 	.short	(.L_19 - .L_18)
	.align		4
.L_18:
        /*0070*/ 	.word	index@(_Z12dosequentialPxS_)
        /*0074*/ 	.word	0x00000000


	//----- nvinfo : EIATTR_REGCOUNT
	.align		4
.L_19:
        /*0078*/ 	.byte	0x04, 0x2f
        /*007a*/ 	.short	(.L_21 - .L_20)
	.align		4
.L_20:
        /*007c*/ 	.word	index@(_Z20dounrolledsequentialPxS_)
        /*0080*/ 	.word	0x00000010


	//----- nvinfo : EIATTR_FRAME_SIZE
	.align		4
.L_21:
        /*0084*/ 	.byte	0x04, 0x11
        /*0086*/ 	.short	(.L_23 - .L_22)
	.align		4
.L_22:
        /*0088*/ 	.word	index@(_Z20dounrolledsequentialPxS_)
        /*008c*/ 	.word	0x00000000


	//----- nvinfo : EIATTR_MIN_STACK_SIZE
	.align		4
.L_23:
        /*0090*/ 	.byte	0x04, 0x12
        /*0092*/ 	.short	(.L_25 - .L_24)
	.align		4
.L_24:
        /*0094*/ 	.word	index@(_Z20dounrolledsequentialPxS_)
        /*0098*/ 	.word	0x00000000


	//----- nvinfo : EIATTR_MIN_STACK_SIZE
	.align		4
.L_25:
        /*009c*/ 	.byte	0x04, 0x12
        /*009e*/ 	.short	(.L_27 - .L_26)
	.align		4
.L_26:
        /*00a0*/ 	.word	index@(_Z12dosequentialPxS_)
        /*00a4*/ 	.word	0x00000000


	//----- nvinfo : EIATTR_MIN_STACK_SIZE
	.align		4
.L_27:
        /*00a8*/ 	.byte	0x04, 0x12
        /*00aa*/ 	.short	(.L_29 - .L_28)
	.align		4
.L_28:
        /*00ac*/ 	.word	index@(_Z10sequentialPxS_)
        /*00b0*/ 	.word	0x00000000


	//----- nvinfo : EIATTR_MIN_STACK_SIZE
	.align		4
.L_29:
        /*00b4*/ 	.byte	0x04, 0x12
        /*00b6*/ 	.short	(.L_31 - .L_30)
	.align		4
.L_30:
        /*00b8*/ 	.word	index@(_Z7stridedPxS_)
        /*00bc*/ 	.word	0x00000000


	//----- nvinfo : EIATTR_MIN_STACK_SIZE
	.align		4
.L_31:
        /*00c0*/ 	.byte	0x04, 0x12
        /*00c2*/ 	.short	(.L_33 - .L_32)
	.align		4
.L_32:
        /*00c4*/ 	.word	index@(_Z11interleavedPxS_)
        /*00c8*/ 	.word	0x00000000


	//----- nvinfo : EIATTR_MIN_STACK_SIZE
	.align		4
.L_33:
        /*00cc*/ 	.byte	0x04, 0x12
        /*00ce*/ 	.short	(.L_35 - .L_34)
	.align		4
.L_34:
        /*00d0*/ 	.word	index@(_Z5resetPx)
        /*00d4*/ 	.word	0x00000000
.L_35:


//--------------------- .nv.compat                --------------------------
	.section	.nv.compat,"",@"SHT_CUDA_COMPAT_INFO"
	.align	4
        /*0000*/ 	.byte	0x02, 0x09, 0x00, 0x00, 0x02, 0x02, 0x01, 0x00, 0x02, 0x05, 0x05, 0x00, 0x03, 0x07, 0x01, 0x01
        /*0010*/ 	.byte	0x02, 0x03, 0x00, 0x00, 0x02, 0x06, 0x01, 0x00, 0x04, 0x0b, 0x08, 0x00, 0x09, 0x00, 0x00, 0x00
        /*0020*/ 	.byte	0x00, 0x00, 0x00, 0x00


//--------------------- .nv.info._Z20dounrolledsequentialPxS_ --------------------------
	.section	.nv.info._Z20dounrolledsequentialPxS_,"",@"SHT_CUDA_INFO"
	.sectionflags	@""
	.align	4


	//----- nvinfo : EIATTR_CUDA_API_VERSION
	.align		4
        /*0000*/ 	.byte	0x04, 0x37
        /*0002*/ 	.short	(.L_37 - .L_36)
.L_36:
        /*0004*/ 	.word	0x00000082


	//----- nvinfo : EIATTR_KPARAM_INFO
	.align		4
.L_37:
        /*0008*/ 	.byte	0x04, 0x17
        /*000a*/ 	.short	(.L_39 - .L_38)
.L_38:
        /*000c*/ 	.word	0x00000000
        /*0010*/ 	.short	0x0001
        /*0012*/ 	.short	0x0008
        /*0014*/ 	.byte	0x00, 0xf5, 0x21, 0x00


	//----- nvinfo : EIATTR_KPARAM_INFO
	.align		4
.L_39:
        /*0018*/ 	.byte	0x04, 0x17
        /*001a*/ 	.short	(.L_41 - .L_40)
.L_40:
        /*001c*/ 	.word	0x00000000
        /*0020*/ 	.short	0x0000
        /*0022*/ 	.short	0x0000
        /*0024*/ 	.byte	0x00, 0xf5, 0x21, 0x00


	//----- nvinfo : EIATTR_SPARSE_MMA_MASK
	.align		4
.L_41:
        /*0028*/ 	.byte	0x03, 0x50
        /*002a*/ 	.short	0x0000


	//----- nvinfo : EIATTR_MAXREG_COUNT
	.align		4
        /*002c*/ 	.byte	0x03, 0x1b
        /*002e*/ 	.short	0x00ff


	//----- nvinfo : EIATTR_NUM_BARRIERS
	.align		4
        /*0030*/ 	.byte	0x02, 0x4c
        /*0032*/ 	.byte	0x01
	.zero		1


	//----- nvinfo : EIATTR_MERCURY_ISA_VERSION
	.align		4
        /*0034*/ 	.byte	0x03, 0x5f
        /*0036*/ 	.short	0x0101


	//----- nvinfo : EIATTR_VRC_CTA_INIT_COUNT
	.align		4
        /*0038*/ 	.byte	0x02, 0x4a
	.zero		1
	.zero		1


	//----- nvinfo : EIATTR_EXIT_INSTR_OFFSETS
	.align		4
        /*003c*/ 	.byte	0x04, 0x1c
        /*003e*/ 	.short	(.L_43 - .L_42)


	//   ....[0]....
.L_42:
        /*0040*/ 	.word	0x000002e0


	//   ....[1]....
        /*0044*/ 	.word	0x000004e0


	//   ....[2]....
        /*0048*/ 	.word	0x00000530


	//----- nvinfo : EIATTR_CBANK_PARAM_SIZE
	.align		4
.L_43:
        /*004c*/ 	.byte	0x03, 0x19
        /*004e*/ 	.short	0x0010


	//----- nvinfo : EIATTR_PARAM_CBANK
	.align		4
        /*0050*/ 	.byte	0x04, 0x0a
        /*0052*/ 	.short	(.L_45 - .L_44)
	.align		4
.L_44:
        /*0054*/ 	.word	index@(.nv.constant0._Z20dounrolledsequentialPxS_)
        /*0058*/ 	.short	0x0380
        /*005a*/ 	.short	0x0010


	//----- nvinfo : EIATTR_SW_WAR
	.align		4
.L_45:
        /*005c*/ 	.byte	0x04, 0x36
        /*005e*/ 	.short	(.L_47 - .L_46)
.L_46:
        /*0060*/ 	.word	0x00000008
.L_47:


//--------------------- .nv.info._Z12dosequentialPxS_ --------------------------
	.section	.nv.info._Z12dosequentialPxS_,"",@"SHT_CUDA_INFO"
	.sectionflags	@""
	.align	4


	//----- nvinfo : EIATTR_CUDA_API_VERSION
	.align		4
        /*0000*/ 	.byte	0x04, 0x37
        /*0002*/ 	.short	(.L_49 - .L_48)
.L_48:
        /*0004*/ 	.word	0x00000082


	//----- nvinfo : EIATTR_KPARAM_INFO
	.align		4
.L_49:
        /*0008*/ 	.byte	0x04, 0x17
        /*000a*/ 	.short	(.L_51 - .L_50)
.L_50:
        /*000c*/ 	.word	0x00000000
        /*0010*/ 	.short	0x0001
        /*0012*/ 	.short	0x0008
        /*0014*/ 	.byte	0x00, 0xf5, 0x21, 0x00


	//----- nvinfo : EIATTR_KPARAM_INFO
	.align		4
.L_51:
        /*0018*/ 	.byte	0x04, 0x17
        /*001a*/ 	.short	(.L_53 - .L_52)
.L_52:
        /*001c*/ 	.word	0x00000000
        /*0020*/ 	.short	0x0000
        /*0022*/ 	.short	0x0000
        /*0024*/ 	.byte	0x00, 0xf5, 0x21, 0x00


	//----- nvinfo : EIATTR_SPARSE_MMA_MASK
	.align		4
.L_53:
        /*0028*/ 	.byte	0x03, 0x50
        /*002a*/ 	.short	0x0000


	//----- nvinfo : EIATTR_MAXREG_COUNT
	.align		4
        /*002c*/ 	.byte	0x03, 0x1b
        /*002e*/ 	.short	0x00ff


	//----- nvinfo : EIATTR_NUM_BARRIERS
	.align		4
        /*0030*/ 	.byte	0x02, 0x4c
        /*0032*/ 	.byte	0x01
	.zero		1


	//----- nvinfo : EIATTR_MERCURY_ISA_VERSION
	.align		4
        /*0034*/ 	.byte	0x03, 0x5f
        /*0036*/ 	.short	0x0101


	//----- nvinfo : EIATTR_VRC_CTA_INIT_COUNT
	.align		4
        /*0038*/ 	.byte	0x02, 0x4a
	.zero		1
	.zero		1


	//----- nvinfo : EIATTR_EXIT_INSTR_OFFSETS
	.align		4
        /*003c*/ 	.byte	0x04, 0x1c
        /*003e*/ 	.short	(.L_55 - .L_54)


	//   ....[0]....
.L_54:
        /*0040*/ 	.word	0x00000250


	//   ....[1]....
        /*0044*/ 	.word	0x000002d0


	//----- nvinfo : EIATTR_CBANK_PARAM_SIZE
	.align		4
.L_55:
        /*0048*/ 	.byte	0x03, 0x19
        /*004a*/ 	.short	0x0010


	//----- nvinfo : EIATTR_PARAM_CBANK
	.align		4
        /*004c*/ 	.byte	0x04, 0x0a
        /*004e*/ 	.short	(.L_57 - .L_56)
	.align		4
.L_56:
        /*0050*/ 	.word	index@(.nv.constant0._Z12dosequentialPxS_)
        /*0054*/ 	.short	0x0380
        /*0056*/ 	.short	0x0010


	//----- nvinfo : EIATTR_SW_WAR
	.align		4
.L_57:
        /*0058*/ 	.byte	0x04, 0x36
        /*005a*/ 	.short	(.L_59 - .L_58)
.L_58:
        /*005c*/ 	.word	0x00000008
.L_59:


//--------------------- .nv.info._Z10sequentialPxS_ --------------------------
	.section	.nv.info._Z10sequentialPxS_,"",@"SHT_CUDA_INFO"
	.sectionflags	@""
	.align	4


	//----- nvinfo : EIATTR_CUDA_API_VERSION
	.align		4
        /*0000*/ 	.byte	0x04, 0x37
        /*0002*/ 	.short	(.L_61 - .L_60)
.L_60:
        /*0004*/ 	.word	0x00000082


	//----- nvinfo : EIATTR_KPARAM_INFO
	.align		4
.L_61:
        /*0008*/ 	.byte	0x04, 0x17
        /*000a*/ 	.short	(.L_63 - .L_62)
.L_62:
        /*000c*/ 	.word	0x00000000
        /*0010*/ 	.short	0x0001
        /*0012*/ 	.short	0x0008
        /*0014*/ 	.byte	0x00, 0xf5, 0x21, 0x00


	//----- nvinfo : EIATTR_KPARAM_INFO
	.align		4
.L_63:
        /*0018*/ 	.byte	0x04, 0x17
        /*001a*/ 	.short	(.L_65 - .L_64)
.L_64:
        /*001c*/ 	.word	0x00000000
        /*0020*/ 	.short	0x0000
        /*0022*/ 	.short	0x0000
        /*0024*/ 	.byte	0x00, 0xf5, 0x21, 0x00


	//----- nvinfo : EIATTR_SPARSE_MMA_MASK
	.align		4
.L_65:
        /*0028*/ 	.byte	0x03, 0x50
        /*002a*/ 	.short	0x0000


	//----- nvinfo : EIATTR_MAXREG_COUNT
	.align		4
        /*002c*/ 	.byte	0x03, 0x1b
        /*002e*/ 	.short	0x00ff


	//----- nvinfo : EIATTR_NUM_BARRIERS
	.align		4
        /*0030*/ 	.byte	0x02, 0x4c
        /*0032*/ 	.byte	0x01
	.zero		1


	//----- nvinfo : EIATTR_MERCURY_ISA_VERSION
	.align		4
        /*0034*/ 	.byte	0x03, 0x5f
        /*0036*/ 	.short	0x0101


	//----- nvinfo : EIATTR_VRC_CTA_INIT_COUNT
	.align		4
        /*0038*/ 	.byte	0x02, 0x4a
	.zero		1
	.zero		1


	//----- nvinfo : EIATTR_EXIT_INSTR_OFFSETS
	.align		4
        /*003c*/ 	.byte	0x04, 0x1c
        /*003e*/ 	.short	(.L_67 - .L_66)


	//   ....[0]....
.L_66:
        /*0040*/ 	.word	0x000001f0


	//   ....[1]....
        /*0044*/ 	.word	0x00000270


	//----- nvinfo : EIATTR_CBANK_PARAM_SIZE
	.align		4
.L_67:
        /*0048*/ 	.byte	0x03, 0x19
        /*004a*/ 	.short	0x0010


	//----- nvinfo : EIATTR_PARAM_CBANK
	.align		4
        /*004c*/ 	.byte	0x04, 0x0a
        /*004e*/ 	.short	(.L_69 - .L_68)
	.align		4
.L_68:
        /*0050*/ 	.word	index@(.nv.constant0._Z10sequentialPxS_)
        /*0054*/ 	.short	0x0380
        /*0056*/ 	.short	0x0010


	//----- nvinfo : EIATTR_SW_WAR
	.align		4
.L_69:
        /*0058*/ 	.byte	0x04, 0x36
        /*005a*/ 	.short	(.L_71 - .L_70)
.L_70:
        /*005c*/ 	.word	0x00000008
.L_71:


//--------------------- .nv.info._Z7stridedPxS_   --------------------------
	.section	.nv.info._Z7stridedPxS_,"",@"SHT_CUDA_INFO"
	.sectionflags	@""
	.align	4


	//----- nvinfo : EIATTR_CUDA_API_VERSION
	.align		4
        /*0000*/ 	.byte	0x04, 0x37
        /*0002*/ 	.short	(.L_73 - .L_72)
.L_72:
        /*0004*/ 	.word	0x00000082


	//----- nvinfo : EIATTR_KPARAM_INFO
	.align		4
.L_73:
        /*0008*/ 	.byte	0x04, 0x17
        /*000a*/ 	.short	(.L_75 - .L_74)
.L_74:
        /*000c*/ 	.word	0x00000000
        /*0010*/ 	.short	0x0001
        /*0012*/ 	.short	0x0008
        /*0014*/ 	.byte	0x00, 0xf5, 0x21, 0x00


	//----- nvinfo : EIATTR_KPARAM_INFO
	.align		4
.L_75:
        /*0018*/ 	.byte	0x04, 0x17
        /*001a*/ 	.short	(.L_77 - .L_76)
.L_76:
        /*001c*/ 	.word	0x00000000
        /*0020*/ 	.short	0x0000
        /*0022*/ 	.short	0x0000
        /*0024*/ 	.byte	0x00, 0xf5, 0x21, 0x00


	//----- nvinfo : EIATTR_SPARSE_MMA_MASK
	.align		4
.L_77:
        /*0028*/ 	.byte	0x03, 0x50
        /*002a*/ 	.short	0x0000


	//----- nvinfo : EIATTR_MAXREG_COUNT
	.align		4
        /*002c*/ 	.byte	0x03, 0x1b
        /*002e*/ 	.short	0x00ff


	//----- nvinfo : EIATTR_NUM_BARRIERS
	.align		4
        /*0030*/ 	.byte	0x02, 0x4c
        /*0032*/ 	.byte	0x01
	.zero		1


	//----- nvinfo : EIATTR_MERCURY_ISA_VERSION
	.align		4
        /*0034*/ 	.byte	0x03, 0x5f
        /*0036*/ 	.short	0x0101


	//----- nvinfo : EIATTR_VRC_CTA_INIT_COUNT
	.align		4
        /*0038*/ 	.byte	0x02, 0x4a
	.zero		1
	.zero		1


	//----- nvinfo : EIATTR_EXIT_INSTR_OFFSETS
	.align		4
        /*003c*/ 	.byte	0x04, 0x1c
        /*003e*/ 	.short	(.L_79 - .L_78)


	//   ....[0]....
.L_78:
        /*0040*/ 	.word	0x00000250


	//   ....[1]....
        /*0044*/ 	.word	0x000002d0


	//----- nvinfo : EIATTR_CRS_STACK_SIZE
	.align		4
.L_79:
        /*0048*/ 	.byte	0x04, 0x1e
        /*004a*/ 	.short	(.L_81 - .L_80)
.L_80:
        /*004c*/ 	.word	0x00000000


	//----- nvinfo : EIATTR_CBANK_PARAM_SIZE
	.align		4
.L_81:
        /*0050*/ 	.byte	0x03, 0x19
        /*0052*/ 	.short	0x0010


	//----- nvinfo : EIATTR_PARAM_CBANK
	.align		4
        /*0054*/ 	.byte	0x04, 0x0a
        /*0056*/ 	.short	(.L_83 - .L_82)
	.align		4
.L_82:
        /*0058*/ 	.word	index@(.nv.constant0._Z7stridedPxS_)
        /*005c*/ 	.short	0x0380
        /*005e*/ 	.short	0x0010


	//----- nvinfo : EIATTR_SW_WAR
	.align		4
.L_83:
        /*0060*/ 	.byte	0x04, 0x36
        /*0062*/ 	.short	(.L_85 - .L_84)
.L_84:
        /*0064*/ 	.word	0x00000008
.L_85:


//--------------------- .nv.info._Z11interleavedPxS_ --------------------------
	.section	.nv.info._Z11interleavedPxS_,"",@"SHT_CUDA_INFO"
	.sectionflags	@""
	.align	4


	//----- nvinfo : EIATTR_CUDA_API_VERSION
	.align		4
        /*0000*/ 	.byte	0x04, 0x37
        /*0002*/ 	.short	(.L_87 - .L_86)
.L_86:
        /*0004*/ 	.word	0x00000082


	//----- nvinfo : EIATTR_KPARAM_INFO
	.align		4
.L_87:
        /*0008*/ 	.byte	0x04, 0x17
        /*000a*/ 	.short	(.L_89 - .L_88)
.L_88:
        /*000c*/ 	.word	0x00000000
        /*0010*/ 	.short	0x0001
        /*0012*/ 	.short	0x0008
        /*0014*/ 	.byte	0x00, 0xf5, 0x21, 0x00


	//----- nvinfo : EIATTR_KPARAM_INFO
	.align		4
.L_89:
        /*0018*/ 	.byte	0x04, 0x17
        /*001a*/ 	.short	(.L_91 - .L_90)
.L_90:
        /*001c*/ 	.word	0x00000000
        /*0020*/ 	.short	0x0000
        /*0022*/ 	.short	0x0000
        /*0024*/ 	.byte	0x00, 0xf5, 0x21, 0x00


	//----- nvinfo : EIATTR_SPARSE_MMA_MASK
	.align		4
.L_91:
        /*0028*/ 	.byte	0x03, 0x50
        /*002a*/ 	.short	0x0000


	//----- nvinfo : EIATTR_MAXREG_COUNT
	.align		4
        /*002c*/ 	.byte	0x03, 0x1b
        /*002e*/ 	.short	0x00ff


	//----- nvinfo : EIATTR_NUM_BARRIERS
	.align		4
        /*0030*/ 	.byte	0x02, 0x4c
        /*0032*/ 	.byte	0x01
	.zero		1


	//----- nvinfo : EIATTR_MERCURY_ISA_VERSION
	.align		4
        /*0034*/ 	.byte	0x03, 0x5f
        /*0036*/ 	.short	0x0101


	//----- nvinfo : EIATTR_VRC_CTA_INIT_COUNT
	.align		4
        /*0038*/ 	.byte	0x02, 0x4a
	.zero		1
	.zero		1


	//----- nvinfo : EIATTR_EXIT_INSTR_OFFSETS
	.align		4
        /*003c*/ 	.byte	0x04, 0x1c
        /*003e*/ 	.short	(.L_93 - .L_92)


	//   ....[0]....
.L_92:
        /*0040*/ 	.word	0x00000200


	//   ....[1]....
        /*0044*/ 	.word	0x00000280


	//----- nvinfo : EIATTR_CBANK_PARAM_SIZE
	.align		4
.L_93:
        /*0048*/ 	.byte	0x03, 0x19
        /*004a*/ 	.short	0x0010


	//----- nvinfo : EIATTR_PARAM_CBANK
	.align		4
        /*004c*/ 	.byte	0x04, 0x0a
        /*004e*/ 	.short	(.L_95 - .L_94)
	.align		4
.L_94:
        /*0050*/ 	.word	index@(.nv.constant0._Z11interleavedPxS_)
        /*0054*/ 	.short	0x0380
        /*0056*/ 	.short	0x0010


	//----- nvinfo : EIATTR_SW_WAR
	.align		4
.L_95:
        /*0058*/ 	.byte	0x04, 0x36
        /*005a*/ 	.short	(.L_97 - .L_96)
.L_96:
        /*005c*/ 	.word	0x00000008
.L_97:


//--------------------- .nv.info._Z5resetPx       --------------------------
	.section	.nv.info._Z5resetPx,"",@"SHT_CUDA_INFO"
	.sectionflags	@""
	.align	4


	//----- nvinfo : EIATTR_CUDA_API_VERSION
	.align		4
        /*0000*/ 	.byte	0x04, 0x37
        /*0002*/ 	.short	(.L_99 - .L_98)
.L_98:
        /*0004*/ 	.word	0x00000082


	//----- nvinfo : EIATTR_KPARAM_INFO
	.align		4
.L_99:
        /*0008*/ 	.byte	0x04, 0x17
        /*000a*/ 	.short	(.L_101 - .L_100)
.L_100:
        /*000c*/ 	.word	0x00000000
        /*0010*/ 	.short	0x0000
        /*0012*/ 	.short	0x0000
        /*0014*/ 	.byte	0x00, 0xf5, 0x21, 0x00


	//----- nvinfo : EIATTR_SPARSE_MMA_MASK
	.align		4
.L_101:
        /*0018*/ 	.byte	0x03, 0x50
        /*001a*/ 	.short	0x0000


	//----- nvinfo : EIATTR_MAXREG_COUNT
	.align		4
        /*001c*/ 	.byte	0x03, 0x1b
        /*001e*/ 	.short	0x00ff


	//----- nvinfo : EIATTR_NUM_BARRIERS
	.align		4
        /*0020*/ 	.byte	0x02, 0x4c
        /*0022*/ 	.byte	0x01
	.zero		1


	//----- nvinfo : EIATTR_MERCURY_ISA_VERSION
	.align		4
        /*0024*/ 	.byte	0x03, 0x5f
        /*0026*/ 	.short	0x0101


	//----- nvinfo : EIATTR_VRC_CTA_INIT_COUNT
	.align		4
        /*0028*/ 	.byte	0x02, 0x4a
	.zero		1
	.zero		1


	//----- nvinfo : EIATTR_EXIT_INSTR_OFFSETS
	.align		4
        /*002c*/ 	.byte	0x04, 0x1c
        /*002e*/ 	.short	(.L_103 - .L_102)


	//   ....[0]....
.L_102:
        /*0030*/ 	.word	0x000000b0


	//----- nvinfo : EIATTR_CBANK_PARAM_SIZE
	.align		4
.L_103:
        /*0034*/ 	.byte	0x03, 0x19
        /*0036*/ 	.short	0x0008


	//----- nvinfo : EIATTR_PARAM_CBANK
	.align		4
        /*0038*/ 	.byte	0x04, 0x0a
        /*003a*/ 	.short	(.L_105 - .L_104)
	.align		4
.L_104:
        /*003c*/ 	.word	index@(.nv.constant0._Z5resetPx)
        /*0040*/ 	.short	0x0380
        /*0042*/ 	.short	0x0008


	//----- nvinfo : EIATTR_SW_WAR
	.align		4
.L_105:
        /*0044*/ 	.byte	0x04, 0x36
        /*0046*/ 	.short	(.L_107 - .L_106)
.L_106:
        /*0048*/ 	.word	0x00000008
.L_107:


//--------------------- .nv.callgraph             --------------------------
	.section	.nv.callgraph,"",@"SHT_CUDA_CALLGRAPH"
	.align	4
	.sectionentsize	8
	.align		4
        /*0000*/ 	.word	0x00000000
	.align		4
        /*0004*/ 	.word	0xffffffff
	.align		4
        /*0008*/ 	.word	0x00000000
	.align		4
        /*000c*/ 	.word	0xfffffffe
	.align		4
        /*0010*/ 	.word	0x00000000
	.align		4
        /*0014*/ 	.word	0xfffffffd
	.align		4
        /*0018*/ 	.word	0x00000000
	.align		4
        /*001c*/ 	.word	0xfffffffc


//--------------------- .text._Z20dounrolledsequentialPxS_ --------------------------
	.section	.text._Z20dounrolledsequentialPxS_,"ax",@progbits
	.align	128
        .global         _Z20dounrolledsequentialPxS_
        .type           _Z20dounrolledsequentialPxS_,@function
        .size           _Z20dounrolledsequentialPxS_,(.L_x_16 - _Z20dounrolledsequentialPxS_)
        .other          _Z20dounrolledsequentialPxS_,@"STO_CUDA_ENTRY STV_DEFAULT"
_Z20dounrolledsequentialPxS_:
.text._Z20dounrolledsequentialPxS_:
[----:B------:R-:W-:Y:S01]  /*0000*/  LDC R1, c[0x0][0x37c] ;  /* 0x0000df00ff017b82 */ /* 0x000fe20000000800 */
[----:B------:R-:W0:Y:S07]  /*0010*/  S2R R0, SR_CTAID.X ;  /* 0x0000000000007919 */ /* 0x000e2e0000002500 */
[----:B------:R-:W0:Y:S01]  /*0020*/  LDC R12, c[0x0][0x360] ;  /* 0x0000d800ff0c7b82 */ /* 0x000e220000000800 */
[----:B------:R-:W1:Y:S01]  /*0030*/  LDCU.64 UR6, c[0x0][0x358] ;  /* 0x00006b00ff0677ac */ /* 0x000e620008000a00 */
[----:B------:R-:W2:Y:S06]  /*0040*/  S2R R2, SR_TID.X ;  /* 0x0000000000027919 */ /* 0x000eac0000002100 */
[----:B------:R-:W3:Y:S01]  /*0050*/  LDC.64 R6, c[0x0][0x380] ;  /* 0x0000e000ff067b82 */ /* 0x000ee20000000a00 */
[----:B0-----:R-:W-:-:S04]  /*0060*/  IMAD R3, R0, R12, RZ ;  /* 0x0000000c00037224 */ /* 0x001fc800078e02ff */
[----:B--2---:R-:W-:-:S04]  /*0070*/  IMAD R3, R3, 0x2, R2 ;  /* 0x0000000203037824 */ /* 0x004fc800078e0202 */
[C---:B------:R-:W-:Y:S02]  /*0080*/  IMAD.IADD R9, R3.reuse, 0x1, R12 ;  /* 0x0000000103097824 */ /* 0x040fe400078e020c */
[----:B---3--:R-:W-:-:S04]  /*0090*/  IMAD.WIDE.U32 R4, R3, 0x8, R6 ;  /* 0x0000000803047825 */ /* 0x008fc800078e0006 */
[----:B------:R-:W-:Y:S02]  /*00a0*/  IMAD.WIDE.U32 R6, R9, 0x8, R6 ;  /* 0x0000000809067825 */ /* 0x000fe400078e0006 */
[----:B-1----:R-:W2:Y:S04]  /*00b0*/  LDG.E.64 R4, desc[UR6][R4.64] ;  /* 0x0000000604047981 */ /* 0x002ea8000c1e1b00 */
[----:B------:R-:W2:Y:S01]  /*00c0*/  LDG.E.64 R6, desc[UR6][R6.64] ;  /* 0x0000000606067981 */ /* 0x000ea2000c1e1b00 */
[----:B------:R-:W0:Y:S01]  /*00d0*/  S2UR UR5, SR_CgaCtaId ;  /* 0x00000000000579c3 */ /* 0x000e220000008800 */
[----:B------:R-:W-:Y:S01]  /*00e0*/  UMOV UR4, 0x400 ;  /* 0x0000040000047882 */ /* 0x000fe20000000000 */
[----:B------:R-:W-:-:S04]  /*00f0*/  ISETP.GT.U32.AND P1, PT, R2, 0xff, PT ;  /* 0x000000ff0200780c */ /* 0x000fc80003f24070 */
[----:B------:R-:W-:Y:S01]  /*0100*/  ISETP.LT.U32.OR P1, PT, R12, 0x200, P1 ;  /* 0x000002000c00780c */ /* 0x000fe20000f21470 */
[----:B0-----:R-:W-:-:S06]  /*0110*/  ULEA UR4, UR5, UR4, 0x18 ;  /* 0x0000000405047291 */ /* 0x001fcc000f8ec0ff */
[----:B------:R-:W-:Y:S02]  /*0120*/  LEA R3, R2, UR4, 0x3 ;  /* 0x0000000402037c11 */ /* 0x000fe4000f8e18ff */
[----:B--2---:R-:W-:-:S05]  /*0130*/  IADD3 R8, P0, PT, R4, R6, RZ ;  /* 0x0000000604087210 */ /* 0x004fca0007f1e0ff */
[----:B------:R-:W-:Y:S01]  /*0140*/  IMAD.X R9, R5, 0x1, R7, P0 ;  /* 0x0000000105097824 */ /* 0x000fe200000e0607 */
[----:B------:R-:W-:-:S04]  /*0150*/  ISETP.GT.U32.AND P0, PT, R2, 0x7f, PT ;  /* 0x0000007f0200780c */ /* 0x000fc80003f04070 */
[----:B------:R-:W-:Y:S01]  /*0160*/  STS.64 [R3], R8 ;  /* 0x0000000803007388 */ /* 0x000fe20000000a00 */
[----:B------:R-:W-:Y:S01]  /*0170*/  BAR.SYNC.DEFER_BLOCKING 0x0 ;  /* 0x0000000000007b1d */ /* 0x000fe20000010000 */
[----:B------:R-:W-:-:S05]  /*0180*/  ISETP.LT.U32.OR P0, PT, R12, 0x100, P0 ;  /* 0x000001000c00780c */ /* 0x000fca0000701470 */
[----:B------:R-:W-:Y:S04]  /*0190*/  @!P1 LDS.64 R4, [R3+0x800] ;  /* 0x0008000003049984 */ /* 0x000fe80000000a00 */
[----:B------:R-:W0:Y:S02]  /*01a0*/  @!P1 LDS.64 R6, [R3] ;  /* 0x0000000003069984 */ /* 0x000e240000000a00 */
[----:B0-----:R-:W-:-:S05]  /*01b0*/  @!P1 IADD3 R10, P2, PT, R4, R6, RZ ;  /* 0x00000006040a9210 */ /* 0x001fca0007f5e0ff */
[----:B------:R-:W-:-:S05]  /*01c0*/  @!P1 IMAD.X R11, R5, 0x1, R7, P2 ;  /* 0x00000001050b9824 */ /* 0x000fca00010e0607 */
[----:B------:R-:W-:Y:S01]  /*01d0*/  @!P1 STS.64 [R3], R10 ;  /* 0x0000000a03009388 */ /* 0x000fe20000000a00 */
[----:B------:R-:W-:Y:S01]  /*01e0*/  @!P1 BAR.SYNC.DEFER_BLOCKING 0x0 ;  /* 0x0000000000009b1d */ /* 0x000fe20000010000 */
[----:B------:R-:W-:-:S04]  /*01f0*/  ISETP.GT.U32.AND P1, PT, R2, 0x3f, PT ;  /* 0x0000003f0200780c */ /* 0x000fc80003f24070 */
[----:B------:R-:W-:Y:S01]  /*0200*/  ISETP.LT.U32.OR P1, PT, R12, 0x80, P1 ;  /* 0x000000800c00780c */ /* 0x000fe20000f21470 */
[----:B------:R-:W-:Y:S04]  /*0210*/  @!P0 LDS.64 R4, [R3+0x400] ;  /* 0x0004000003048984 */ /* 0x000fe80000000a00 */
[----:B------:R-:W0:Y:S02]  /*0220*/  @!P0 LDS.64 R6, [R3] ;  /* 0x0000000003068984 */ /* 0x000e240000000a00 */
[----:B0-----:R-:W-:-:S05]  /*0230*/  @!P0 IADD3 R8, P2, PT, R4, R6, RZ ;  /* 0x0000000604088210 */ /* 0x001fca0007f5e0ff */
[----:B------:R-:W-:-:S05]  /*0240*/  @!P0 IMAD.X R9, R5, 0x1, R7, P2 ;  /* 0x0000000105098824 */ /* 0x000fca00010e0607 */
[----:B------:R-:W-:Y:S01]  /*0250*/  @!P0 STS.64 [R3], R8 ;  /* 0x0000000803008388 */ /* 0x000fe20000000a00 */
[----:B------:R-:W-:Y:S01]  /*0260*/  @!P0 BAR.SYNC.DEFER_BLOCKING 0x0 ;  /* 0x0000000000008b1d */ /* 0x000fe20000010000 */
[----:B------:R-:W-:-:S05]  /*0270*/  ISETP.GT.U32.AND P0, PT, R2, 0x1f, PT ;  /* 0x0000001f0200780c */ /* 0x000fca0003f04070 */
[----:B------:R-:W-:Y:S04]  /*0280*/  @!P1 LDS.64 R4, [R3+0x200] ;  /* 0x0002000003049984 */ /* 0x000fe80000000a00 */
[----:B------:R-:W0:Y:S02]  /*0290*/  @!P1 LDS.64 R6, [R3] ;  /* 0x0000000003069984 */ /* 0x000e240000000a00 */
[----:B0-----:R-:W-:-:S05]  /*02a0*/  @!P1 IADD3 R4, P2, PT, R4, R6, RZ ;  /* 0x0000000604049210 */ /* 0x001fca0007f5e0ff */
[----:B------:R-:W-:-:S05]  /*02b0*/  @!P1 IMAD.X R5, R5, 0x1, R7, P2 ;  /* 0x0000000105059824 */ /* 0x000fca00010e0607 */
[----:B------:R0:W-:Y:S01]  /*02c0*/  @!P1 STS.64 [R3], R4 ;  /* 0x0000000403009388 */ /* 0x0001e20000000a00 */
[----:B------:R-:W-:Y:S06]  /*02d0*/  @!P1 BAR.SYNC.DEFER_BLOCKING 0x0 ;  /* 0x0000000000009b1d */ /* 0x000fec0000010000 */
[----:B------:R-:W-:Y:S05]  /*02e0*/  @P0 EXIT ;  /* 0x000000000000094d */ /* 0x000fea0003800000 */
[----:B0-----:R-:W-:Y:S04]  /*02f0*/  LDS.64 R4, [R3+0x100] ;  /* 0x0001000003047984 */ /* 0x001fe80000000a00 */
[----:B------:R-:W0:Y:S02]  /*0300*/  LDS.64 R6, [R3] ;  /* 0x0000000003067984 */ /* 0x000e240000000a00 */
[----:B0-----:R-:W-:-:S05]  /*0310*/  IADD3 R8, P0, PT, R4, R6, RZ ;  /* 0x0000000604087210 */ /* 0x001fca0007f1e0ff */
[----:B------:R-:W-:-:S05]  /*0320*/  IMAD.X R9, R5, 0x1, R7, P0 ;  /* 0x0000000105097824 */ /* 0x000fca00000e0607 */
[----:B------:R-:W-:Y:S04]  /*0330*/  STS.64 [R3], R8 ;  /* 0x0000000803007388 */ /* 0x000fe80000000a00 */
[----:B------:R-:W-:Y:S04]  /*0340*/  LDS.64 R4, [R3+0x80] ;  /* 0x0000800003047984 */ /* 0x000fe80000000a00 */
        /* <DEDUP_REMOVED lines=17> */
[----:B------:R-:W-:Y:S01]  /*0460*/  IMAD.X R11, R5, 0x1, R7, P0 ;  /* 0x00000001050b7824 */ /* 0x000fe200000e0607 */
[----:B------:R-:W-:-:S04]  /*0470*/  ISETP.NE.AND P0, PT, R2, RZ, PT ;  /* 0x000000ff0200720c */ /* 0x000fc80003f05270 */
[----:B------:R-:W-:Y:S04]  /*0480*/  STS.64 [R3], R10 ;  /* 0x0000000a03007388 */ /* 0x000fe80000000a00 */
[----:B------:R-:W-:Y:S04]  /*0490*/  LDS.64 R4, [R3+0x8] ;  /* 0x0000080003047984 */ /* 0x000fe80000000a00 */
[----:B------:R-:W0:Y:S02]  /*04a0*/  LDS.64 R6, [R3] ;  /* 0x0000000003067984 */ /* 0x000e240000000a00 */
[----:B0-----:R-:W-:-:S05]  /*04b0*/  IADD3 R4, P1, PT, R4, R6, RZ ;  /* 0x0000000604047210 */ /* 0x001fca0007f3e0ff */
[----:B------:R-:W-:-:S05]  /*04c0*/  IMAD.X R5, R5, 0x1, R7, P1 ;  /* 0x0000000105057824 */ /* 0x000fca00008e0607 */
[----:B------:R0:W-:Y:S01]  /*04d0*/  STS.64 [R3], R4 ;  /* 0x0000000403007388 */ /* 0x0001e20000000a00 */
[----:B------:R-:W-:Y:S05]  /*04e0*/  @P0 EXIT ;  /* 0x000000000000094d */ /* 0x000fea0003800000 */
[----:B0-----:R-:W0:Y:S01]  /*04f0*/  LDS.64 R2, [UR4] ;  /* 0x00000004ff027984 */ /* 0x001e220008000a00 */
[----:B------:R-:W1:Y:S02]  /*0500*/  LDC.64 R4, c[0x0][0x388] ;  /* 0x0000e200ff047b82 */ /* 0x000e640000000a00 */
[----:B-1----:R-:W-:-:S05]  /*0510*/  IMAD.WIDE.U32 R4, R0, 0x8, R4 ;  /* 0x0000000800047825 */ /* 0x002fca00078e0004 */
[----:B0-----:R-:W-:Y:S01]  /*0520*/  STG.E.64 desc[UR6][R4.64], R2 ;  /* 0x0000000204007986 */ /* 0x001fe2000c101b06 */
[----:B------:R-:W-:Y:S05]  /*0530*/  EXIT ;  /* 0x000000000000794d */ /* 0x000fea0003800000 */
.L_x_0:
[----:B------:R-:W-:-:S00]  /*0540*/  BRA `(.L_x_0) ;  /* 0xfffffffc00fc7947 */ /* 0x000fc0000383ffff */
[----:B------:R-:W-:-:S00]  /*0550*/  NOP ;  /* 0x0000000000007918 */ /* 0x000fc00000000000 */
        /* <DEDUP_REMOVED lines=10> */
.L_x_16:


//--------------------- .text._Z12dosequentialPxS_ --------------------------
	.section	.text._Z12dosequentialPxS_,"ax",@progbits
	.align	128
        .global         _Z12dosequentialPxS_
        .type           _Z12dosequentialPxS_,@function
        .size           _Z12dosequentialPxS_,(.L_x_17 - _Z12dosequentialPxS_)
        .other          _Z12dosequentialPxS_,@"STO_CUDA_ENTRY STV_DEFAULT"
_Z12dosequentialPxS_:
.text._Z12dosequentialPxS_:
[----:B------:R-:W-:Y:S01]  /*0000*/  LDC R1, c[0x0][0x37c] ;  /* 0x0000df00ff017b82 */ /* 0x000fe20000000800 */
[----:B------:R-:W0:Y:S01]  /*0010*/  S2R R0, SR_CTAID.X ;  /* 0x0000000000007919 */ /* 0x000e220000002500 */
[----:B------:R-:W0:Y:S06]  /*0020*/  LDCU UR8, c[0x0][0x360] ;  /* 0x00006c00ff0877ac */ /* 0x000e2c0008000800 */
[----:B------:R-:W1:Y:S01]  /*0030*/  LDC.64 R4, c[0x0][0x380] ;  /* 0x0000e000ff047b82 */ /* 0x000e620000000a00 */
[----:B------:R-:W2:Y:S01]  /*0040*/  S2R R11, SR_TID.X ;  /* 0x00000000000b7919 */ /* 0x000ea20000002100 */
[----:B------:R-:W3:Y:S01]  /*0050*/  LDCU.64 UR6, c[0x0][0x358] ;  /* 0x00006b00ff0677ac */ /* 0x000ee20008000a00 */
[----:B0-----:R-:W-:-:S04]  /*0060*/  IMAD R2, R0, UR8, RZ ;  /* 0x0000000800027c24 */ /* 0x001fc8000f8e02ff */
[----:B--2---:R-:W-:-:S04]  /*0070*/  IMAD R3, R2, 0x2, R11 ;  /* 0x0000000202037824 */ /* 0x004fc800078e020b */
[C---:B------:R-:W-:Y:S02]  /*0080*/  VIADD R7, R3.reuse, UR8 ;  /* 0x0000000803077c36 */ /* 0x040fe40008000000 */
[----:B-1----:R-:W-:-:S04]  /*0090*/  IMAD.WIDE.U32 R2, R3, 0x8, R4 ;  /* 0x0000000803027825 */ /* 0x002fc800078e0004 */
[----:B------:R-:W-:Y:S02]  /*00a0*/  IMAD.WIDE.U32 R4, R7, 0x8, R4 ;  /* 0x0000000807047825 */ /* 0x000fe400078e0004 */
[----:B---3--:R-:W2:Y:S04]  /*00b0*/  LDG.E.64 R2, desc[UR6][R2.64] ;  /* 0x0000000602027981 */ /* 0x008ea8000c1e1b00 */
[----:B------:R-:W2:Y:S01]  /*00c0*/  LDG.E.64 R4, desc[UR6][R4.64] ;  /* 0x0000000604047981 */ /* 0x000ea2000c1e1b00 */
[----:B------:R-:W0:Y:S01]  /*00d0*/  S2UR UR5, SR_CgaCtaId ;  /* 0x00000000000579c3 */ /* 0x000e220000008800 */
[----:B------:R-:W-:Y:S01]  /*00e0*/  UMOV UR4, 0x400 ;  /* 0x0000040000047882 */ /* 0x000fe20000000000 */
[----:B------:R-:W-:Y:S01]  /*00f0*/  UISETP.GE.U32.AND UP0, UPT, UR8, 0x2, UPT ;  /* 0x000000020800788c */ /* 0x000fe2000bf06070 */
[----:B------:R-:W-:Y:S01]  /*0100*/  ISETP.NE.AND P0, PT, R11, RZ, PT ;  /* 0x000000ff0b00720c */ /* 0x000fe20003f05270 */
[----:B0-----:R-:W-:-:S06]  /*0110*/  ULEA UR4, UR5, UR4, 0x18 ;  /* 0x0000000405047291 */ /* 0x001fcc000f8ec0ff */
[----:B------:R-:W-:Y:S02]  /*0120*/  LEA R9, R11, UR4, 0x3 ;  /* 0x000000040b097c11 */ /* 0x000fe4000f8e18ff */
[----:B--2---:R-:W-:-:S04]  /*0130*/  IADD3 R6, P1, PT, R2, R4, RZ ;  /* 0x0000000402067210 */ /* 0x004fc80007f3e0ff */
[----:B------:R-:W-:-:S05]  /*0140*/  IADD3.X R7, PT, PT, R3, R5, RZ, P1, !PT ;  /* 0x0000000503077210 */ /* 0x000fca0000ffe4ff */
[----:B------:R0:W-:Y:S01]  /*0150*/  STS.64 [R9], R6 ;  /* 0x0000000609007388 */ /* 0x0001e20000000a00 */
[----:B------:R-:W-:Y:S06]  /*0160*/  BAR.SYNC.DEFER_BLOCKING 0x0 ;  /* 0x0000000000007b1d */ /* 0x000fec0000010000 */
[----:B------:R-:W-:Y:S05]  /*0170*/  BRA.U !UP0, `(.L_x_1) ;  /* 0x0000000108347547 */ /* 0x000fea000b800000 */
[----:B0-----:R-:W-:-:S07]  /*0180*/  IMAD.U32 R6, RZ, RZ, UR8 ;  /* 0x00000008ff067e24 */ /* 0x001fce000f8e00ff */
.L_x_2:
[----:B------:R-:W-:-:S04]  /*0190*/  SHF.R.U32.HI R8, RZ, 0x1, R6 ;  /* 0x00000001ff087819 */ /* 0x000fc80000011606 */
[----:B------:R-:W-:-:S13]  /*01a0*/  ISETP.GE.U32.AND P1, PT, R11, R8, PT ;  /* 0x000000080b00720c */ /* 0x000fda0003f26070 */
[----:B------:R-:W-:Y:S01]  /*01b0*/  @!P1 LEA R7, R8, R9, 0x3 ;  /* 0x0000000908079211 */ /* 0x000fe200078e18ff */
[----:B------:R-:W-:Y:S04]  /*01c0*/  @!P1 LDS.64 R4, [R9] ;  /* 0x0000000009049984 */ /* 0x000fe80000000a00 */
[----:B------:R-:W0:Y:S02]  /*01d0*/  @!P1 LDS.64 R2, [R7] ;  /* 0x0000000007029984 */ /* 0x000e240000000a00 */
[----:B0-----:R-:W-:-:S05]  /*01e0*/  @!P1 IADD3 R2, P2, PT, R2, R4, RZ ;  /* 0x0000000402029210 */ /* 0x001fca0007f5e0ff */
[----:B------:R-:W-:-:S05]  /*01f0*/  @!P1 IMAD.X R3, R3, 0x1, R5, P2 ;  /* 0x0000000103039824 */ /* 0x000fca00010e0605 */
[----:B------:R1:W-:Y:S01]  /*0200*/  @!P1 STS.64 [R9], R2 ;  /* 0x0000000209009388 */ /* 0x0003e20000000a00 */
[----:B------:R-:W-:Y:S01]  /*0210*/  BAR.SYNC.DEFER_BLOCKING 0x0 ;  /* 0x0000000000007b1d */ /* 0x000fe20000010000 */
[----:B------:R-:W-:Y:S02]  /*0220*/  ISETP.GT.U32.AND P1, PT, R6, 0x3, PT ;  /* 0x000000030600780c */ /* 0x000fe40003f24070 */
[----:B------:R-:W-:-:S11]  /*0230*/  MOV R6, R8 ;  /* 0x0000000800067202 */ /* 0x000fd60000000f00 */
[----:B-1----:R-:W-:Y:S05]  /*0240*/  @P1 BRA `(.L_x_2) ;  /* 0xfffffffc00d01947 */ /* 0x002fea000383ffff */
.L_x_1:
[----:B------:R-:W-:Y:S05]  /*0250*/  @P0 EXIT ;  /* 0x000000000000094d */ /* 0x000fea0003800000 */
[----:B------:R-:W1:Y:S01]  /*0260*/  S2UR UR5, SR_CgaCtaId ;  /* 0x00000000000579c3 */ /* 0x000e620000008800 */
[----:B------:R-:W-:-:S07]  /*0270*/  UMOV UR4, 0x400 ;  /* 0x0000040000047882 */ /* 0x000fce0000000000 */
[----:B------:R-:W2:Y:S01]  /*0280*/  LDC.64 R4, c[0x0][0x388] ;  /* 0x0000e200ff047b82 */ /* 0x000ea20000000a00 */
[----:B-1----:R-:W-:Y:S01]  /*0290*/  ULEA UR4, UR5, UR4, 0x18 ;  /* 0x0000000405047291 */ /* 0x002fe2000f8ec0ff */
[----:B--2---:R-:W-:-:S08]  /*02a0*/  IMAD.WIDE.U32 R4, R0, 0x8, R4 ;  /* 0x0000000800047825 */ /* 0x004fd000078e0004 */
[----:B------:R-:W1:Y:S04]  /*02b0*/  LDS.64 R2, [UR4] ;  /* 0x00000004ff027984 */ /* 0x000e680008000a00 */
[----:B-1----:R-:W-:Y:S01]  /*02c0*/  STG.E.64 desc[UR6][R4.64], R2 ;  /* 0x0000000204007986 */ /* 0x002fe2000c101b06 */
[----:B------:R-:W-:Y:S05]  /*02d0*/  EXIT ;  /* 0x000000000000794d */ /* 0x000fea0003800000 */
.L_x_3:
        /* <DEDUP_REMOVED lines=10> */
.L_x_17:


//--------------------- .text._Z10sequentialPxS_  --------------------------
	.section	.text._Z10sequentialPxS_,"ax",@progbits
	.align	128
        .global         _Z10sequentialPxS_
        .type           _Z10sequentialPxS_,@function
        .size           _Z10sequentialPxS_,(.L_x_18 - _Z10sequentialPxS_)
        .other          _Z10sequentialPxS_,@"STO_CUDA_ENTRY STV_DEFAULT"
_Z10sequentialPxS_:
.text._Z10sequentialPxS_:
[----:B------:R-:W-:Y:S01]  /*0000*/  LDC R1, c[0x0][0x37c] ;  /* 0x0000df00ff017b82 */ /* 0x000fe20000000800 */
[----:B------:R-:W0:Y:S07]  /*0010*/  S2R R8, SR_TID.X ;  /* 0x0000000000087919 */ /* 0x000e2e0000002100 */
[----:B------:R-:W1:Y:S01]  /*0020*/  LDC.64 R2, c[0x0][0x380] ;  /* 0x0000e000ff027b82 */ /* 0x000e620000000a00 */
[----:B------:R-:W0:Y:S01]  /*0030*/  LDCU UR8, c[0x0][0x360] ;  /* 0x00006c00ff0877ac */ /* 0x000e220008000800 */
[----:B------:R-:W0:Y:S01]  /*0040*/  S2R R9, SR_CTAID.X ;  /* 0x0000000000097919 */ /* 0x000e220000002500 */
[----:B------:R-:W2:Y:S01]  /*0050*/  LDCU.64 UR6, c[0x0][0x358] ;  /* 0x00006b00ff0677ac */ /* 0x000ea20008000a00 */
[----:B0-----:R-:W-:-:S04]  /*0060*/  IMAD R5, R9, UR8, R8 ;  /* 0x0000000809057c24 */ /* 0x001fc8000f8e0208 */
[----:B-1----:R-:W-:-:S06]  /*0070*/  IMAD.WIDE.U32 R2, R5, 0x8, R2 ;  /* 0x0000000805027825 */ /* 0x002fcc00078e0002 */
[----:B--2---:R-:W2:Y:S01]  /*0080*/  LDG.E.64 R2, desc[UR6][R2.64] ;  /* 0x0000000602027981 */ /* 0x004ea2000c1e1b00 */
[----:B------:R-:W0:Y:S01]  /*0090*/  S2UR UR5, SR_CgaCtaId ;  /* 0x00000000000579c3 */ /* 0x000e220000008800 */
[----:B------:R-:W-:Y:S01]  /*00a0*/  UMOV UR4, 0x400 ;  /* 0x0000040000047882 */ /* 0x000fe20000000000 */
[----:B------:R-:W-:Y:S01]  /*00b0*/  UISETP.GE.U32.AND UP0, UPT, UR8, 0x2, UPT ;  /* 0x000000020800788c */ /* 0x000fe2000bf06070 */
[----:B------:R-:W-:Y:S01]  /*00c0*/  ISETP.NE.AND P0, PT, R8, RZ, PT ;  /* 0x000000ff0800720c */ /* 0x000fe20003f05270 */
[----:B0-----:R-:W-:-:S06]  /*00d0*/  ULEA UR4, UR5, UR4, 0x18 ;  /* 0x0000000405047291 */ /* 0x001fcc000f8ec0ff */
[----:B------:R-:W-:-:S05]  /*00e0*/  LEA R7, R8, UR4, 0x3 ;  /* 0x0000000408077c11 */ /* 0x000fca000f8e18ff */
[----:B--2---:R0:W-:Y:S01]  /*00f0*/  STS.64 [R7], R2 ;  /* 0x0000000207007388 */ /* 0x0041e20000000a00 */
[----:B------:R-:W-:Y:S06]  /*0100*/  BAR.SYNC.DEFER_BLOCKING 0x0 ;  /* 0x0000000000007b1d */ /* 0x000fec0000010000 */
[----:B------:R-:W-:Y:S05]  /*0110*/  BRA.U !UP0, `(.L_x_4) ;  /* 0x0000000108347547 */ /* 0x000fea000b800000 */
[----:B------:R-:W-:-:S07]  /*0120*/  IMAD.U32 R0, RZ, RZ, UR8 ;  /* 0x00000008ff007e24 */ /* 0x000fce000f8e00ff */
.L_x_5:
[----:B------:R-:W-:-:S04]  /*0130*/  SHF.R.U32.HI R10, RZ, 0x1, R0 ;  /* 0x00000001ff0a7819 */ /* 0x000fc80000011600 */
[----:B------:R-:W-:-:S13]  /*0140*/  ISETP.GE.U32.AND P1, PT, R8, R10, PT ;  /* 0x0000000a0800720c */ /* 0x000fda0003f26070 */
[----:B------:R-:W-:Y:S01]  /*0150*/  @!P1 IMAD R6, R10, 0x8, R7 ;  /* 0x000000080a069824 */ /* 0x000fe200078e0207 */
[----:B------:R-:W-:Y:S04]  /*0160*/  @!P1 LDS.64 R4, [R7] ;  /* 0x0000000007049984 */ /* 0x000fe80000000a00 */
[----:B0-----:R-:W0:Y:S02]  /*0170*/  @!P1 LDS.64 R2, [R6] ;  /* 0x0000000006029984 */ /* 0x001e240000000a00 */
[----:B0-----:R-:W-:-:S04]  /*0180*/  @!P1 IADD3 R2, P2, PT, R2, R4, RZ ;  /* 0x0000000402029210 */ /* 0x001fc80007f5e0ff */
[----:B------:R-:W-:-:S05]  /*0190*/  @!P1 IADD3.X R3, PT, PT, R3, R5, RZ, P2, !PT ;  /* 0x0000000503039210 */ /* 0x000fca00017fe4ff */
[----:B------:R1:W-:Y:S01]  /*01a0*/  @!P1 STS.64 [R7], R2 ;  /* 0x0000000207009388 */ /* 0x0003e20000000a00 */
[----:B------:R-:W-:Y:S01]  /*01b0*/  BAR.SYNC.DEFER_BLOCKING 0x0 ;  /* 0x0000000000007b1d */ /* 0x000fe20000010000 */
[----:B------:R-:W-:Y:S01]  /*01c0*/  ISETP.GT.U32.AND P1, PT, R0, 0x3, PT ;  /* 0x000000030000780c */ /* 0x000fe20003f24070 */
[----:B------:R-:W-:-:S12]  /*01d0*/  IMAD.MOV.U32 R0, RZ, RZ, R10 ;  /* 0x000000ffff007224 */ /* 0x000fd800078e000a */
[----:B-1----:R-:W-:Y:S05]  /*01e0*/  @P1 BRA `(.L_x_5) ;  /* 0xfffffffc00d01947 */ /* 0x002fea000383ffff */
.L_x_4:
[----:B------:R-:W-:Y:S05]  /*01f0*/  @P0 EXIT ;  /* 0x000000000000094d */ /* 0x000fea0003800000 */
[----:B------:R-:W1:Y:S01]  /*0200*/  S2UR UR5, SR_CgaCtaId ;  /* 0x00000000000579c3 */ /* 0x000e620000008800 */
[----:B------:R-:W-:-:S07]  /*0210*/  UMOV UR4, 0x400 ;  /* 0x0000040000047882 */ /* 0x000fce0000000000 */
[----:B------:R-:W2:Y:S01]  /*0220*/  LDC.64 R4, c[0x0][0x388] ;  /* 0x0000e200ff047b82 */ /* 0x000ea20000000a00 */
[----:B-1----:R-:W-:Y:S01]  /*0230*/  ULEA UR4, UR5, UR4, 0x18 ;  /* 0x0000000405047291 */ /* 0x002fe2000f8ec0ff */
[----:B--2---:R-:W-:-:S08]  /*0240*/  IMAD.WIDE.U32 R4, R9, 0x8, R4 ;  /* 0x0000000809047825 */ /* 0x004fd000078e0004 */
[----:B0-----:R-:W0:Y:S04]  /*0250*/  LDS.64 R2, [UR4] ;  /* 0x00000004ff027984 */ /* 0x001e280008000a00 */
[----:B0-----:R-:W-:Y:S01]  /*0260*/  STG.E.64 desc[UR6][R4.64], R2 ;  /* 0x0000000204007986 */ /* 0x001fe2000c101b06 */
[----:B------:R-:W-:Y:S05]  /*0270*/  EXIT ;  /* 0x000000000000794d */ /* 0x000fea0003800000 */
.L_x_6:
        /* <DEDUP_REMOVED lines=16> */
.L_x_18:


//--------------------- .text._Z7stridedPxS_      --------------------------
	.section	.text._Z7stridedPxS_,"ax",@progbits
	.align	128
        .global         _Z7stridedPxS_
        .type           _Z7stridedPxS_,@function
        .size           _Z7stridedPxS_,(.L_x_19 - _Z7stridedPxS_)
        .other          _Z7stridedPxS_,@"STO_CUDA_ENTRY STV_DEFAULT"
_Z7stridedPxS_:
.text._Z7stridedPxS_:
        /* <DEDUP_REMOVED lines=11> */
[----:B------:R-:W-:Y:S02]  /*00b0*/  UISETP.GE.U32.AND UP0, UPT, UR8, 0x2, UPT ;  /* 0x000000020800788c */ /* 0x000fe4000bf06070 */
[----:B0-----:R-:W-:-:S06]  /*00c0*/  ULEA UR4, UR5, UR4, 0x18 ;  /* 0x0000000405047291 */ /* 0x001fcc000f8ec0ff */
[----:B------:R-:W-:-:S05]  /*00d0*/  LEA R5, R6, UR4, 0x3 ;  /* 0x0000000406057c11 */ /* 0x000fca000f8e18ff */
[----:B--2---:R0:W-:Y:S01]  /*00e0*/  STS.64 [R5], R2 ;  /* 0x0000000205007388 */ /* 0x0041e20000000a00 */
[----:B------:R-:W-:Y:S06]  /*00f0*/  BAR.SYNC.DEFER_BLOCKING 0x0 ;  /* 0x0000000000007b1d */ /* 0x000fec0000010000 */
[----:B------:R-:W-:Y:S05]  /*0100*/  BRA.U !UP0, `(.L_x_7) ;  /* 0x00000001084c7547 */ /* 0x000fea000b800000 */
[----:B------:R-:W-:Y:S01]  /*0110*/  IMAD.SHL.U32 R8, R6, 0x2, RZ ;  /* 0x0000000206087824 */ /* 0x000fe200078e00ff */
[----:B------:R-:W-:-:S06]  /*0120*/  UMOV UR5, 0x1 ;  /* 0x0000000100057882 */ /* 0x000fcc0000000000 */
.L_x_10:
[----:B-1----:R-:W-:Y:S01]  /*0130*/  IMAD R7, R8, UR5, RZ ;  /* 0x0000000508077c24 */ /* 0x002fe2000f8e02ff */
[----:B------:R-:W-:Y:S04]  /*0140*/  BSSY.RECONVERGENT B0, `(.L_x_8) ;  /* 0x000000b000007945 */ /* 0x000fe80003800200 */
[----:B------:R-:W-:-:S13]  /*0150*/  ISETP.GE.U32.AND P0, PT, R7, UR8, PT ;  /* 0x0000000807007c0c */ /* 0x000fda000bf06070 */
[----:B------:R-:W-:Y:S05]  /*0160*/  @P0 BRA `(.L_x_9) ;  /* 0x0000000000200947 */ /* 0x000fea0003800000 */
[C---:B------:R-:W-:Y:S02]  /*0170*/  IADD3 R0, PT, PT, R7.reuse, UR5, RZ ;  /* 0x0000000507007c10 */ /* 0x040fe4000fffe0ff */
[----:B------:R-:W-:Y:S02]  /*0180*/  LEA R7, R7, UR4, 0x3 ;  /* 0x0000000407077c11 */ /* 0x000fe4000f8e18ff */
[----:B------:R-:W-:-:S03]  /*0190*/  LEA R0, R0, UR4, 0x3 ;  /* 0x0000000400007c11 */ /* 0x000fc6000f8e18ff */
[----:B0-----:R-:W-:Y:S04]  /*01a0*/  LDS.64 R4, [R7] ;  /* 0x0000000007047984 */ /* 0x001fe80000000a00 */
[----:B------:R-:W0:Y:S02]  /*01b0*/  LDS.64 R2, [R0] ;  /* 0x0000000000027984 */ /* 0x000e240000000a00 */
[----:B0-----:R-:W-:-:S05]  /*01c0*/  IADD3 R2, P0, PT, R2, R4, RZ ;  /* 0x0000000402027210 */ /* 0x001fca0007f1e0ff */
[----:B------:R-:W-:-:S05]  /*01d0*/  IMAD.X R3, R3, 0x1, R5, P0 ;  /* 0x0000000103037824 */ /* 0x000fca00000e0605 */
[----:B------:R1:W-:Y:S03]  /*01e0*/  STS.64 [R7], R2 ;  /* 0x0000000207007388 */ /* 0x0003e60000000a00 */
.L_x_9:
[----:B------:R-:W-:Y:S05]  /*01f0*/  BSYNC.RECONVERGENT B0 ;  /* 0x0000000000007941 */ /* 0x000fea0003800200 */
.L_x_8:
[----:B------:R-:W-:Y:S01]  /*0200*/  BAR.SYNC.DEFER_BLOCKING 0x0 ;  /* 0x0000000000007b1d */ /* 0x000fe20000010000 */
[----:B------:R-:W-:-:S04]  /*0210*/  USHF.L.U32 UR5, UR5, 0x1, URZ ;  /* 0x0000000105057899 */ /* 0x000fc800080006ff */
[----:B------:R-:W-:-:S09]  /*0220*/  UISETP.GE.U32.AND UP0, UPT, UR5, UR8, UPT ;  /* 0x000000080500728c */ /* 0x000fd2000bf06070 */
[----:B------:R-:W-:Y:S05]  /*0230*/  BRA.U !UP0, `(.L_x_10) ;  /* 0xfffffffd08bc7547 */ /* 0x000fea000b83ffff */
.L_x_7:
[----:B------:R-:W-:-:S13]  /*0240*/  ISETP.NE.AND P0, PT, R6, RZ, PT ;  /* 0x000000ff0600720c */ /* 0x000fda0003f05270 */
[----:B------:R-:W-:Y:S05]  /*0250*/  @P0 EXIT ;  /* 0x000000000000094d */ /* 0x000fea0003800000 */
[----:B------:R-:W2:Y:S01]  /*0260*/  S2UR UR5, SR_CgaCtaId ;  /* 0x00000000000579c3 */ /* 0x000ea20000008800 */
[----:B------:R-:W-:-:S07]  /*0270*/  UMOV UR4, 0x400 ;  /* 0x0000040000047882 */ /* 0x000fce0000000000 */
[----:B0-----:R-:W0:Y:S01]  /*0280*/  LDC.64 R4, c[0x0][0x388] ;  /* 0x0000e200ff047b82 */ /* 0x001e220000000a00 */
[----:B--2---:R-:W-:Y:S01]  /*0290*/  ULEA UR4, UR5, UR4, 0x18 ;  /* 0x0000000405047291 */ /* 0x004fe2000f8ec0ff */
[----:B0-----:R-:W-:-:S08]  /*02a0*/  IMAD.WIDE.U32 R4, R9, 0x8, R4 ;  /* 0x0000000809047825 */ /* 0x001fd000078e0004 */
[----:B-1----:R-:W0:Y:S04]  /*02b0*/  LDS.64 R2, [UR4] ;  /* 0x00000004ff027984 */ /* 0x002e280008000a00 */
[----:B0-----:R-:W-:Y:S01]  /*02c0*/  STG.E.64 desc[UR6][R4.64], R2 ;  /* 0x0000000204007986 */ /* 0x001fe2000c101b06 */
[----:B------:R-:W-:Y:S05]  /*02d0*/  EXIT ;  /* 0x000000000000794d */ /* 0x000fea0003800000 */
.L_x_11:
        /* <DEDUP_REMOVED lines=10> */
.L_x_19:


//--------------------- .text._Z11interleavedPxS_ --------------------------
	.section	.text._Z11interleavedPxS_,"ax",@progbits
	.align	128
        .global         _Z11interleavedPxS_
        .type           _Z11interleavedPxS_,@function
        .size           _Z11interleavedPxS_,(.L_x_20 - _Z11interleavedPxS_)
        .other          _Z11interleavedPxS_,@"STO_CUDA_ENTRY STV_DEFAULT"
_Z11interleavedPxS_:
.text._Z11interleavedPxS_:
        /* <DEDUP_REMOVED lines=18> */
[----:B------:R-:W-:-:S07]  /*0120*/  IMAD.MOV.U32 R0, RZ, RZ, 0x1 ;  /* 0x00000001ff007424 */ /* 0x000fce00078e00ff */
.L_x_13:
[----:B------:R-:W-:-:S05]  /*0130*/  IMAD.SHL.U32 R10, R0, 0x2, RZ ;  /* 0x00000002000a7824 */ /* 0x000fca00078e00ff */
[----:B0-----:R-:W-:-:S04]  /*0140*/  IADD3 R2, PT, PT, R10, -0x1, RZ ;  /* 0xffffffff0a027810 */ /* 0x001fc80007ffe0ff */
[----:B------:R-:W-:-:S13]  /*0150*/  LOP3.LUT P1, RZ, R2, R9, RZ, 0xc0, !PT ;  /* 0x0000000902ff7212 */ /* 0x000fda000782c0ff */
[----:B------:R-:W-:Y:S01]  /*0160*/  @!P1 IMAD R6, R0, 0x8, R7 ;  /* 0x0000000800069824 */ /* 0x000fe200078e0207 */
[----:B------:R-:W-:Y:S01]  /*0170*/  @!P1 LDS.64 R4, [R7] ;  /* 0x0000000007049984 */ /* 0x000fe20000000a00 */
[----:B------:R-:W-:-:S03]  /*0180*/  IMAD.MOV.U32 R0, RZ, RZ, R10 ;  /* 0x000000ffff007224 */ /* 0x000fc600078e000a */
[----:B------:R-:W0:Y:S02]  /*0190*/  @!P1 LDS.64 R2, [R6] ;  /* 0x0000000006029984 */ /* 0x000e240000000a00 */
[----:B0-----:R-:W-:-:S04]  /*01a0*/  @!P1 IADD3 R2, P2, PT, R2, R4, RZ ;  /* 0x0000000402029210 */ /* 0x001fc80007f5e0ff */
[----:B------:R-:W-:-:S05]  /*01b0*/  @!P1 IADD3.X R3, PT, PT, R3, R5, RZ, P2, !PT ;  /* 0x0000000503039210 */ /* 0x000fca00017fe4ff */
[----:B------:R1:W-:Y:S01]  /*01c0*/  @!P1 STS.64 [R7], R2 ;  /* 0x0000000207009388 */ /* 0x0003e20000000a00 */
[----:B------:R-:W-:Y:S01]  /*01d0*/  BAR.SYNC.DEFER_BLOCKING 0x0 ;  /* 0x0000000000007b1d */ /* 0x000fe20000010000 */
[----:B------:R-:W-:-:S13]  /*01e0*/  ISETP.GE.U32.AND P1, PT, R10, UR8, PT ;  /* 0x000000080a007c0c */ /* 0x000fda000bf26070 */
[----:B-1----:R-:W-:Y:S05]  /*01f0*/  @!P1 BRA `(.L_x_13) ;  /* 0xfffffffc00cc9947 */ /* 0x002fea000383ffff */
.L_x_12:
        /* <DEDUP_REMOVED lines=9> */
.L_x_14:
        /* <DEDUP_REMOVED lines=15> */
.L_x_20:


//--------------------- .text._Z5resetPx          --------------------------
	.section	.text._Z5resetPx,"ax",@progbits
	.align	128
        .global         _Z5resetPx
        .type           _Z5resetPx,@function
        .size           _Z5resetPx,(.L_x_21 - _Z5resetPx)
        .other          _Z5resetPx,@"STO_CUDA_ENTRY STV_DEFAULT"
_Z5resetPx:
.text._Z5resetPx:
[----:B------:R-:W-:Y:S01]  /*0000*/  LDC R1, c[0x0][0x37c] ;  /* 0x0000df00ff017b82 */ /* 0x000fe20000000800 */
[----:B------:R-:W0:Y:S07]  /*0010*/  S2R R3, SR_TID.X ;  /* 0x0000000000037919 */ /* 0x000e2e0000002100 */
[----:B------:R-:W0:Y:S01]  /*0020*/  S2UR UR6, SR_CTAID.X ;  /* 0x00000000000679c3 */ /* 0x000e220000002500 */
[----:B------:R-:W1:Y:S07]  /*0030*/  LDCU.64 UR4, c[0x0][0x358] ;  /* 0x00006b00ff0477ac */ /* 0x000e6e0008000a00 */
[----:B------:R-:W0:Y:S08]  /*0040*/  LDC R2, c[0x0][0x360] ;  /* 0x0000d800ff027b82 */ /* 0x000e300000000800 */
[----:B------:R-:W2:Y:S01]  /*0050*/  LDC.64 R4, c[0x0][0x380] ;  /* 0x0000e000ff047b82 */ /* 0x000ea20000000a00 */
[----:B0-----:R-:W-:-:S02]  /*0060*/  IMAD R2, R2, UR6, R3 ;  /* 0x0000000602027c24 */ /* 0x001fc4000f8e0203 */
[----:B------:R-:W-:Y:S02]  /*0070*/  HFMA2 R3, -RZ, RZ, 0, 0 ;  /* 0x00000000ff037431 */ /* 0x000fe400000001ff */
[----:B--2---:R-:W-:-:S05]  /*0080*/  IMAD.WIDE.U32 R4, R2, 0x8, R4 ;  /* 0x0000000802047825 */ /* 0x004fca00078e0004 */
[----:B-1----:R-:W-:Y:S01]  /*0090*/  STG.E.64 desc[UR4][R4.64], R2 ;  /* 0x0000000204007986 */ /* 0x002fe2000c101b04 */
[----:B------:R-:W-:Y:S06]  /*00a0*/  BAR.SYNC.DEFER_BLOCKING 0x0 ;  /* 0x0000000000007b1d */ /* 0x000fec0000010000 */
[----:B------:R-:W-:Y:S05]  /*00b0*/  EXIT ;  /* 0x000000000000794d */ /* 0x000fea0003800000 */
.L_x_15:
        /* <DEDUP_REMOVED lines=12> */
.L_x_21:


//--------------------- .nv.shared._Z20dounrolledsequentialPxS_ --------------------------
	.section	.nv.shared._Z20dounrolledsequentialPxS_,"aw",@nobits
	.sectionflags	@""
	.align	16
	.zero		1024


//--------------------- .nv.shared.reserved.0     --------------------------
	.section	.nv.shared.reserved.0,"aw",@nobits
	.weak		__nv_reservedSMEM_offset_0_alias
	.size		__nv_reservedSMEM_offset_0_alias, 0, 64
	.other		__nv_reservedSMEM_offset_0_alias,@"STO_CUDA_RESERVED_SHARED STV_DEFAULT"
__nv_reservedSMEM_offset_0_alias:
	.zero		0
	.zero		64


//--------------------- .nv.shared._Z12dosequentialPxS_ --------------------------
	.section	.nv.shared._Z12dosequentialPxS_,"aw",@nobits
	.sectionflags	@""
	.align	16
	.zero		1024


//--------------------- .nv.shared._Z10sequentialPxS_ --------------------------
	.section	.nv.shared._Z10sequentialPxS_,"aw",@nobits
	.sectionflags	@""
	.align	16
	.zero		1024


//--------------------- .nv.shared._Z7stridedPxS_ --------------------------
	.section	.nv.shared._Z7stridedPxS_,"aw",@nobits
	.sectionflags	@""
	.align	16
	.zero		1024


//--------------------- .nv.shared._Z11interleavedPxS_ --------------------------
	.section	.nv.shared._Z11interleavedPxS_,"aw",@nobits
	.sectionflags	@""
	.align	16
	.zero		1024


//--------------------- .nv.shared._Z5resetPx     --------------------------
	.section	.nv.shared._Z5resetPx,"aw",@nobits
	.sectionflags	@""
	.align	16
	.zero		1024


//--------------------- .nv.constant0._Z20dounrolledsequentialPxS_ --------------------------
	.section	.nv.constant0._Z20dounrolledsequentialPxS_,"a",@progbits
	.sectionflags	@""
	.align	4
.nv.constant0._Z20dounrolledsequentialPxS_:
	.zero		912


//--------------------- .nv.constant0._Z12dosequentialPxS_ --------------------------
	.section	.nv.constant0._Z12dosequentialPxS_,"a",@progbits
	.sectionflags	@""
	.align	4
.nv.constant0._Z12dosequentialPxS_:
	.zero		912


//--------------------- .nv.constant0._Z10sequentialPxS_ --------------------------
	.section	.nv.constant0._Z10sequentialPxS_,"a",@progbits
	.sectionflags	@""
	.align	4
.nv.constant0._Z10sequentialPxS_:
	.zero		912


//--------------------- .nv.constant0._Z7stridedPxS_ --------------------------
	.section	.nv.constant0._Z7stridedPxS_,"a",@progbits
	.sectionflags	@""
	.align	4
.nv.constant0._Z7stridedPxS_:
	.zero		912


//--------------------- .nv.constant0._Z11interleavedPxS_ --------------------------
	.section	.nv.constant0._Z11interleavedPxS_,"a",@progbits
	.sectionflags	@""
	.align	4
.nv.constant0._Z11interleavedPxS_:
	.zero		912


//--------------------- .nv.constant0._Z5resetPx  --------------------------
	.section	.nv.constant0._Z5resetPx,"a",@progbits
	.sectionflags	@""
	.align	4
.nv.constant0._Z5resetPx:
	.zero		904


//--------------------- SYMBOLS --------------------------

	.type		.nv.reservedSmem.offset0,@object
	.size		.nv.reservedSmem.offset0,0x4
	.type		.nv.reservedSmem.cap,@object
	.size		.nv.reservedSmem.cap,0x4
